	.headerflags	@"EF_CUDA_TEXMODE_UNIFIED EF_CUDA_64BIT_ADDRESS EF_CUDA_ACCELERATORS EF_CUDA_SM90 EF_CUDA_VIRTUAL_SM(EF_CUDA_SM90)"
	.elftype	@"ET_EXEC"


//--------------------- .nv.info                  --------------------------
	.section	.nv.info,"",@"SHT_CUDA_INFO"
	.align	4


	//----- nvinfo : EIATTR_REGCOUNT
	.align		4
        /*0000*/ 	.byte	0x04, 0x2f
        /*0002*/ 	.short	(.L_1 - .L_0)
	.align		4
.L_0:
        /*0004*/ 	.word	index@(triton_poi_fused_addmm_27)
        /*0008*/ 	.word	0x0000000a


	//----- nvinfo : EIATTR_MIN_STACK_SIZE
	.align		4
.L_1:
        /*000c*/ 	.byte	0x04, 0x12
        /*000e*/ 	.short	(.L_3 - .L_2)
	.align		4
.L_2:
        /*0010*/ 	.word	index@(triton_poi_fused_addmm_27)
        /*0014*/ 	.word	0x00000000


	//----- nvinfo : EIATTR_FRAME_SIZE
	.align		4
.L_3:
        /*0018*/ 	.byte	0x04, 0x11
        /*001a*/ 	.short	(.L_5 - .L_4)
	.align		4
.L_4:
        /*001c*/ 	.word	index@(triton_poi_fused_addmm_27)
        /*0020*/ 	.word	0x00000000


	//----- nvinfo : EIATTR_MIN_STACK_SIZE
	.align		4
.L_5:
        /*0024*/ 	.byte	0x04, 0x12
        /*0026*/ 	.short	(.L_7 - .L_6)
	.align		4
.L_6:
        /*0028*/ 	.word	index@(triton_poi_fused_addmm_27)
        /*002c*/ 	.word	0x00000000
.L_7:


//--------------------- .nv.info.triton_poi_fused_addmm_27 --------------------------
	.section	.nv.info.triton_poi_fused_addmm_27,"",@"SHT_CUDA_INFO"
	.sectionflags	@""
	.align	4


	//----- nvinfo : EIATTR_CUDA_API_VERSION
	.align		4
        /*0000*/ 	.byte	0x04, 0x37
        /*0002*/ 	.short	(.L_9 - .L_8)
.L_8:
        /*0004*/ 	.word	0x0000007c


	//----- nvinfo : EIATTR_KPARAM_INFO
	.align		4
.L_9:
        /*0008*/ 	.byte	0x04, 0x17
        /*000a*/ 	.short	(.L_11 - .L_10)
.L_10:
        /*000c*/ 	.word	0x00000000
        /*0010*/ 	.short	0x0002
        /*0012*/ 	.short	0x0010
        /*0014*/ 	.byte	0x00, 0xf0, 0x11, 0x00


	//----- nvinfo : EIATTR_KPARAM_INFO
	.align		4
.L_11:
        /*0018*/ 	.byte	0x04, 0x17
        /*001a*/ 	.short	(.L_13 - .L_12)
.L_12:
        /*001c*/ 	.word	0x00000000
        /*0020*/ 	.short	0x0001
        /*0022*/ 	.short	0x0008
        /*0024*/ 	.byte	0x00, 0xf4, 0x21, 0x00


	//----- nvinfo : EIATTR_KPARAM_INFO
	.align		4
.L_13:
        /*0028*/ 	.byte	0x04, 0x17
        /*002a*/ 	.short	(.L_15 - .L_14)
.L_14:
        /*002c*/ 	.word	0x00000000
        /*0030*/ 	.short	0x0000
        /*0032*/ 	.short	0x0000
        /*0034*/ 	.byte	0x00, 0xf4, 0x21, 0x00


	//----- nvinfo : EIATTR_SPARSE_MMA_MASK
	.align		4
.L_15:
        /*0038*/ 	.byte	0x03, 0x50
        /*003a*/ 	.short	0x0000


	//----- nvinfo : EIATTR_MAXREG_COUNT
	.align		4
        /*003c*/ 	.byte	0x03, 0x1b
        /*003e*/ 	.short	0x00ff


	//----- nvinfo : EIATTR_EXIT_INSTR_OFFSETS
	.align		4
        /*0040*/ 	.byte	0x04, 0x1c
        /*0042*/ 	.short	(.L_17 - .L_16)


	//   ....[0]....
.L_16:
        /*0044*/ 	.word	0x000000e0


	//----- nvinfo : EIATTR_REQNTID
	.align		4
.L_17:
        /*0048*/ 	.byte	0x04, 0x10
        /*004a*/ 	.short	(.L_19 - .L_18)
.L_18:
        /*004c*/ 	.word	0x00000080
        /*0050*/ 	.word	0x00000001
        /*0054*/ 	.word	0x00000001


	//----- nvinfo : EIATTR_CBANK_PARAM_SIZE
	.align		4
.L_19:
        /*0058*/ 	.byte	0x03, 0x19
        /*005a*/ 	.short	0x0014


	//----- nvinfo : EIATTR_PARAM_CBANK
	.align		4
        /*005c*/ 	.byte	0x04, 0x0a
        /*005e*/ 	.short	(.L_21 - .L_20)
	.align		4
.L_20:
        /*0060*/ 	.word	index@(.nv.constant0.triton_poi_fused_addmm_27)
        /*0064*/ 	.short	0x0210
        /*0066*/ 	.short	0x0014


	//----- nvinfo : EIATTR_SW_WAR
	.align		4
.L_21:
        /*0068*/ 	.byte	0x04, 0x36
        /*006a*/ 	.short	(.L_23 - .L_22)
.L_22:
        /*006c*/ 	.word	0x00000008
.L_23:


//--------------------- .nv.callgraph             --------------------------
	.section	.nv.callgraph,"",@"SHT_CUDA_CALLGRAPH"
	.align	4
	.sectionentsize	8
	.align		4
        /*0000*/ 	.word	0x00000000
	.align		4
        /*0004*/ 	.word	0xffffffff
	.align		4
        /*0008*/ 	.word	0x00000000
	.align		4
        /*000c*/ 	.word	0xfffffffe
	.align		4
        /*0010*/ 	.word	0x00000000
	.align		4
        /*0014*/ 	.word	0xfffffffd
	.align		4
        /*0018*/ 	.word	0x00000000
	.align		4
        /*001c*/ 	.word	0xfffffffc


//--------------------- .text.triton_poi_fused_addmm_27 --------------------------
	.section	.text.triton_poi_fused_addmm_27,"ax",@progbits
	.align	128
        .global         triton_poi_fused_addmm_27
        .type           triton_poi_fused_addmm_27,@function
        .size           triton_poi_fused_addmm_27,(.L_x_1 - triton_poi_fused_addmm_27)
        .other          triton_poi_fused_addmm_27,@"STO_CUDA_ENTRY STV_DEFAULT"
triton_poi_fused_addmm_27:
.text.triton_poi_fused_addmm_27:
[----:B------:R-:W-:Y:S01]  /*0000*/  LDC R1, c[0x0][0x28] ;  /* 0x00000a00ff017b82 */ /* 0x000fe20000000800 */
[----:B------:R-:W1:Y:S07]  /*0010*/  S2R R0, SR_TID.X ;  /* 0x0000000000007919 */ /* 0x000e6e0000002100 */
[----:B------:R-:W2:Y:S01]  /*0020*/  LDC.64 R2, c[0x0][0x210] ;  /* 0x00008400ff027b82 */ /* 0x000ea20000000a00 */
[----:B------:R-:W-:Y:S01]  /*0030*/  HFMA2.MMA R4, -RZ, RZ, 0, 3.5762786865234375e-07 ;  /* 0x00000006ff047435 */ /* 0x000fe200000001ff */
[----:B------:R-:W-:Y:S01]  /*0040*/  ULDC.64 UR4, c[0x0][0x208] ;  /* 0x0000820000047ab9 */ /* 0x000fe20000000a00 */
[----:B------:R-:W3:Y:S01]  /*0050*/  S2R R7, SR_CTAID.X ;  /* 0x0000000000077919 */ /* 0x000ee20000002500 */
[----:B-1----:R-:W-:-:S04]  /*0060*/  LOP3.LUT R0, R0, 0x7f, RZ, 0xc0, !PT ;  /* 0x0000007f00007812 */ /* 0x002fc800078ec0ff */
[----:B---3--:R-:W-:-:S05]  /*0070*/  LEA R7, R7, R0, 0x7 ;  /* 0x0000000007077211 */ /* 0x008fca00078e38ff */
[----:B------:R-:W-:-:S04]  /*0080*/  IMAD R5, R7, R4, 0x3 ;  /* 0x0000000307057424 */ /* 0x000fc800078e0204 */
[----:B--2---:R-:W-:Y:S02]  /*0090*/  IMAD.WIDE R2, R5, 0x4, R2 ;  /* 0x0000000405027825 */ /* 0x004fe400078e0202 */
[----:B------:R-:W1:Y:S04]  /*00a0*/  LDC.64 R4, c[0x0][0x218] ;  /* 0x00008600ff047b82 */ /* 0x000e680000000a00 */
[----:B------:R-:W2:Y:S01]  /*00b0*/  LDG.E.EL R3, desc[UR4][R2.64] ;  /* 0x0000000402037981 */ /* 0x000ea2000c2e1900 */
[----:B-1----:R-:W-:-:S05]  /*00c0*/  IMAD.WIDE R4, R7, 0x4, R4 ;  /* 0x0000000407047825 */ /* 0x002fca00078e0204 */
[----:B--2---:R-:W-:Y:S01]  /*00d0*/  STG.E desc[UR4][R4.64], R3 ;  /* 0x0000000304007986 */ /* 0x004fe2000c101904 */
[----:B------:R-:W-:Y:S05]  /*00e0*/  EXIT ;  /* 0x000000000000794d */ /* 0x000fea0003800000 */
.L_x_0:
[----:B------:R-:W-:-:S00]  /*00f0*/  BRA `(.L_x_0) ;  /* 0xfffffffc00fc7947 */ /* 0x000fc0000383ffff */
[----:B------:R-:W-:-:S00]  /*0100*/  NOP ;  /* 0x0000000000007918 */ /* 0x000fc00000000000 */
[----:B------:R-:W-:-:S00]  /*0110*/  NOP ;  /* 0x0000000000007918 */ /* 0x000fc00000000000 */
[----:B------:R-:W-:-:S00]  /*0120*/  NOP ;  /* 0x0000000000007918 */ /* 0x000fc00000000000 */
[----:B------:R-:W-:-:S00]  /*0130*/  NOP ;  /* 0x0000000000007918 */ /* 0x000fc00000000000 */
[----:B------:R-:W-:-:S00]  /*0140*/  NOP ;  /* 0x0000000000007918 */ /* 0x000fc00000000000 */
[----:B------:R-:W-:-:S00]  /*0150*/  NOP ;  /* 0x0000000000007918 */ /* 0x000fc00000000000 */
[----:B------:R-:W-:-:S00]  /*0160*/  NOP ;  /* 0x0000000000007918 */ /* 0x000fc00000000000 */
[----:B------:R-:W-:-:S00]  /*0170*/  NOP ;  /* 0x0000000000007918 */ /* 0x000fc00000000000 */
.L_x_1:


//--------------------- .nv.constant0.triton_poi_fused_addmm_27 --------------------------
	.section	.nv.constant0.triton_poi_fused_addmm_27,"a",@progbits
	.sectionflags	@""
	.align	4
.nv.constant0.triton_poi_fused_addmm_27:
	.zero		548
